//
// Generated by NVIDIA NVVM Compiler
//
// Compiler Build ID: CL-36424714
// Cuda compilation tools, release 13.0, V13.0.88
// Based on NVVM 20.0.0
//

.version 9.0
.target sm_100
.address_size 64

	// .globl	_Z11edge_detectPhS_ii

.visible .entry _Z11edge_detectPhS_ii(
	.param .u64 .ptr .align 1 _Z11edge_detectPhS_ii_param_0,
	.param .u64 .ptr .align 1 _Z11edge_detectPhS_ii_param_1,
	.param .u32 _Z11edge_detectPhS_ii_param_2,
	.param .u32 _Z11edge_detectPhS_ii_param_3
)
{
	.reg .pred 	%p<29>;
	.reg .b16 	%rs<10>;
	.reg .b32 	%r<22>;
	.reg .b32 	%f<41>;
	.reg .b64 	%rd<25>;

	ld.param.u64 	%rd3, [_Z11edge_detectPhS_ii_param_0];
	ld.param.u64 	%rd2, [_Z11edge_detectPhS_ii_param_1];
	ld.param.u32 	%r11, [_Z11edge_detectPhS_ii_param_2];
	ld.param.u32 	%r12, [_Z11edge_detectPhS_ii_param_3];
	cvta.to.global.u64 	%rd1, %rd3;
	mov.u32 	%r13, %ntid.x;
	mov.u32 	%r14, %ctaid.x;
	mov.u32 	%r15, %tid.x;
	mad.lo.s32 	%r16, %r13, %r14, %r15;
	mov.u32 	%r17, %ntid.y;
	mov.u32 	%r18, %ctaid.y;
	mov.u32 	%r19, %tid.y;
	mad.lo.s32 	%r20, %r17, %r18, %r19;
	mad.lo.s32 	%r1, %r11, %r20, %r16;
	mul.lo.s32 	%r2, %r12, %r11;
	setp.ge.s32 	%p1, %r1, %r2;
	@%p1 bra 	$L__BB0_20;
	sub.s32 	%r3, %r1, %r11;
	add.s32 	%r4, %r3, -1;
	setp.lt.s32 	%p2, %r4, 0;
	setp.ge.s32 	%p3, %r4, %r2;
	mov.f32 	%f33, 0f00000000;
	or.pred  	%p4, %p2, %p3;
	@%p4 bra 	$L__BB0_3;
	cvt.u64.u32 	%rd4, %r4;
	add.s64 	%rd5, %rd1, %rd4;
	ld.global.u8 	%rs1, [%rd5];
	cvt.rn.f32.u16 	%f20, %rs1;
	mov.f32 	%f21, 0f00000000;
	sub.f32 	%f33, %f21, %f20;
$L__BB0_3:
	setp.lt.s32 	%p5, %r3, 0;
	setp.ge.s32 	%p6, %r3, %r2;
	or.pred  	%p7, %p5, %p6;
	@%p7 bra 	$L__BB0_5;
	cvt.u64.u32 	%rd6, %r3;
	add.s64 	%rd7, %rd1, %rd6;
	ld.global.u8 	%rs2, [%rd7];
	cvt.rn.f32.u16 	%f22, %rs2;
	sub.f32 	%f33, %f33, %f22;
$L__BB0_5:
	add.s32 	%r5, %r3, 1;
	setp.lt.s32 	%p8, %r5, 0;
	setp.ge.s32 	%p9, %r5, %r2;
	or.pred  	%p10, %p8, %p9;
	@%p10 bra 	$L__BB0_7;
	cvt.u64.u32 	%rd8, %r5;
	add.s64 	%rd9, %rd1, %rd8;
	ld.global.u8 	%rs3, [%rd9];
	cvt.rn.f32.u16 	%f23, %rs3;
	sub.f32 	%f33, %f33, %f23;
$L__BB0_7:
	add.s32 	%r6, %r1, -1;
	setp.lt.s32 	%p11, %r6, 0;
	setp.ge.s32 	%p12, %r6, %r2;
	or.pred  	%p13, %p11, %p12;
	@%p13 bra 	$L__BB0_9;
	cvt.u64.u32 	%rd10, %r6;
	add.s64 	%rd11, %rd1, %rd10;
	ld.global.u8 	%rs4, [%rd11];
	cvt.rn.f32.u16 	%f24, %rs4;
	sub.f32 	%f33, %f33, %f24;
$L__BB0_9:
	setp.lt.s32 	%p14, %r1, 0;
	@%p14 bra 	$L__BB0_11;
	cvt.u64.u32 	%rd12, %r1;
	add.s64 	%rd13, %rd1, %rd12;
	ld.global.u8 	%rs5, [%rd13];
	cvt.rn.f32.u16 	%f25, %rs5;
	fma.rn.f32 	%f33, %f25, 0f41000000, %f33;
$L__BB0_11:
	add.s32 	%r7, %r1, 1;
	setp.lt.s32 	%p15, %r1, -1;
	setp.ge.s32 	%p16, %r7, %r2;
	or.pred  	%p17, %p15, %p16;
	@%p17 bra 	$L__BB0_13;
	cvt.u64.u32 	%rd14, %r7;
	add.s64 	%rd15, %rd1, %rd14;
	ld.global.u8 	%rs6, [%rd15];
	cvt.rn.f32.u16 	%f26, %rs6;
	sub.f32 	%f33, %f33, %f26;
$L__BB0_13:
	add.s32 	%r8, %r11, %r1;
	add.s32 	%r9, %r6, %r11;
	setp.lt.s32 	%p18, %r9, 0;
	setp.ge.s32 	%p19, %r9, %r2;
	or.pred  	%p20, %p18, %p19;
	@%p20 bra 	$L__BB0_15;
	cvt.u64.u32 	%rd16, %r9;
	add.s64 	%rd17, %rd1, %rd16;
	ld.global.u8 	%rs7, [%rd17];
	cvt.rn.f32.u16 	%f27, %rs7;
	sub.f32 	%f33, %f33, %f27;
$L__BB0_15:
	setp.lt.s32 	%p21, %r8, 0;
	setp.ge.s32 	%p22, %r8, %r2;
	or.pred  	%p23, %p21, %p22;
	@%p23 bra 	$L__BB0_17;
	cvt.u64.u32 	%rd18, %r8;
	add.s64 	%rd19, %rd1, %rd18;
	ld.global.u8 	%rs8, [%rd19];
	cvt.rn.f32.u16 	%f28, %rs8;
	sub.f32 	%f33, %f33, %f28;
$L__BB0_17:
	add.s32 	%r10, %r9, 2;
	setp.lt.s32 	%p24, %r10, 0;
	setp.ge.s32 	%p25, %r10, %r2;
	or.pred  	%p26, %p24, %p25;
	@%p26 bra 	$L__BB0_19;
	cvt.u64.u32 	%rd20, %r10;
	add.s64 	%rd21, %rd1, %rd20;
	ld.global.u8 	%rs9, [%rd21];
	cvt.rn.f32.u16 	%f29, %rs9;
	sub.f32 	%f33, %f33, %f29;
$L__BB0_19:
	setp.gt.f32 	%p27, %f33, 0f437F0000;
	setp.lt.f32 	%p28, %f33, 0f00000000;
	selp.f32 	%f30, 0f00000000, %f33, %p28;
	selp.f32 	%f31, 0f437F0000, %f30, %p27;
	cvt.rzi.u32.f32 	%r21, %f31;
	cvt.s64.s32 	%rd22, %r1;
	cvta.to.global.u64 	%rd23, %rd2;
	add.s64 	%rd24, %rd23, %rd22;
	st.global.u8 	[%rd24], %r21;
$L__BB0_20:
	ret;

}


// ===== COMPILED SASS (sm_100) =====

	.target	sm_100

	.elftype	@"ET_EXEC"


//--------------------- .note.nv.tkinfo           --------------------------
	.section	.note.nv.tkinfo,"",@"SHT_NOTE"
	.sectionflags	@"SHF_NOTE_NV_TKINFO"
	.tkinfo
        /*0018*/ 	.word	0x00000002
        /*0030*/ 	.string	""
        /*0030*/ 	.string	"ptxas"
        /*0030*/ 	.string	"Cuda compilation tools, release 13.0, V13.0.88"
        /*0030*/ 	.string	"Build cuda_13.0.r13.0/compiler.36424714_0"
        /*0030*/ 	.string	"-arch sm_100 -m 64 "



//--------------------- .note.nv.cuinfo           --------------------------
	.section	.note.nv.cuinfo,"",@"SHT_NOTE"
	.sectionflags	@"SHF_NOTE_NV_CUINFO"
        /*0018*/ 	.short	0x0002
        /*001a*/ 	.short	0x0064
        /*001c*/ 	.short	0x0082
	.zero		2


//--------------------- .nv.info                  --------------------------
	.section	.nv.info,"",@"SHT_CUDA_INFO"
	.align	4


	//----- nvinfo : EIATTR_REGCOUNT
	.align		4
        /*0000*/ 	.byte	0x04, 0x2f
        /*0002*/ 	.short	(.L_1 - .L_0)
	.align		4
.L_0:
        /*0004*/ 	.word	index@(_Z11edge_detectPhS_ii)
        /*0008*/ 	.word	0x0000001c


	//----- nvinfo : EIATTR_FRAME_SIZE
	.align		4
.L_1:
        /*000c*/ 	.byte	0x04, 0x11
        /*000e*/ 	.short	(.L_3 - .L_2)
	.align		4
.L_2:
        /*0010*/ 	.word	index@(_Z11edge_detectPhS_ii)
        /*0014*/ 	.word	0x00000000


	//----- nvinfo : EIATTR_MIN_STACK_SIZE
	.align		4
.L_3:
        /*0018*/ 	.byte	0x04, 0x12
        /*001a*/ 	.short	(.L_5 - .L_4)
	.align		4
.L_4:
        /*001c*/ 	.word	index@(_Z11edge_detectPhS_ii)
        /*0020*/ 	.word	0x00000000
.L_5:


//--------------------- .nv.compat                --------------------------
	.section	.nv.compat,"",@"SHT_CUDA_COMPAT_INFO"
	.align	4
        /*0000*/ 	.byte	0x02, 0x09, 0x00, 0x00, 0x02, 0x02, 0x01, 0x00, 0x02, 0x05, 0x05, 0x00, 0x03, 0x07, 0x01, 0x01
        /*0010*/ 	.byte	0x02, 0x03, 0x00, 0x00, 0x02, 0x06, 0x01, 0x00, 0x04, 0x0b, 0x08, 0x00, 0x01, 0x00, 0x00, 0x00
        /*0020*/ 	.byte	0x00, 0x00, 0x00, 0x00


//--------------------- .nv.info._Z11edge_detectPhS_ii --------------------------
	.section	.nv.info._Z11edge_detectPhS_ii,"",@"SHT_CUDA_INFO"
	.sectionflags	@""
	.align	4


	//----- nvinfo : EIATTR_CUDA_API_VERSION
	.align		4
        /*0000*/ 	.byte	0x04, 0x37
        /*0002*/ 	.short	(.L_7 - .L_6)
.L_6:
        /*0004*/ 	.word	0x00000082


	//----- nvinfo : EIATTR_KPARAM_INFO
	.align		4
.L_7:
        /*0008*/ 	.byte	0x04, 0x17
        /*000a*/ 	.short	(.L_9 - .L_8)
.L_8:
        /*000c*/ 	.word	0x00000000
        /*0010*/ 	.short	0x0003
        /*0012*/ 	.short	0x0014
        /*0014*/ 	.byte	0x00, 0xf0, 0x11, 0x00


	//----- nvinfo : EIATTR_KPARAM_INFO
	.align		4
.L_9:
        /*0018*/ 	.byte	0x04, 0x17
        /*001a*/ 	.short	(.L_11 - .L_10)
.L_10:
        /*001c*/ 	.word	0x00000000
        /*0020*/ 	.short	0x0002
        /*0022*/ 	.short	0x0010
        /*0024*/ 	.byte	0x00, 0xf0, 0x11, 0x00


	//----- nvinfo : EIATTR_KPARAM_INFO
	.align		4
.L_11:
        /*0028*/ 	.byte	0x04, 0x17
        /*002a*/ 	.short	(.L_13 - .L_12)
.L_12:
        /*002c*/ 	.word	0x00000000
        /*0030*/ 	.short	0x0001
        /*0032*/ 	.short	0x0008
        /*0034*/ 	.byte	0x00, 0xf5, 0x21, 0x00


	//----- nvinfo : EIATTR_KPARAM_INFO
	.align		4
.L_13:
        /*0038*/ 	.byte	0x04, 0x17
        /*003a*/ 	.short	(.L_15 - .L_14)
.L_14:
        /*003c*/ 	.word	0x00000000
        /*0040*/ 	.short	0x0000
        /*0042*/ 	.short	0x0000
        /*0044*/ 	.byte	0x00, 0xf5, 0x21, 0x00


	//----- nvinfo : EIATTR_SPARSE_MMA_MASK
	.align		4
.L_15:
        /*0048*/ 	.byte	0x03, 0x50
        /*004a*/ 	.short	0x0000


	//----- nvinfo : EIATTR_MAXREG_COUNT
	.align		4
        /*004c*/ 	.byte	0x03, 0x1b
        /*004e*/ 	.short	0x00ff


	//----- nvinfo : EIATTR_MERCURY_ISA_VERSION
	.align		4
        /*0050*/ 	.byte	0x03, 0x5f
        /*0052*/ 	.short	0x0101


	//----- nvinfo : EIATTR_VRC_CTA_INIT_COUNT
	.align		4
        /*0054*/ 	.byte	0x02, 0x4a
	.zero		1
	.zero		1


	//----- nvinfo : EIATTR_EXIT_INSTR_OFFSETS
	.align		4
        /*0058*/ 	.byte	0x04, 0x1c
        /*005a*/ 	.short	(.L_17 - .L_16)


	//   ....[0]....
.L_16:
        /*005c*/ 	.word	0x000000d0


	//   ....[1]....
        /*0060*/ 	.word	0x000006a0


	//----- nvinfo : EIATTR_CBANK_PARAM_SIZE
	.align		4
.L_17:
        /*0064*/ 	.byte	0x03, 0x19
        /*0066*/ 	.short	0x0018


	//----- nvinfo : EIATTR_PARAM_CBANK
	.align		4
        /*0068*/ 	.byte	0x04, 0x0a
        /*006a*/ 	.short	(.L_19 - .L_18)
	.align		4
.L_18:
        /*006c*/ 	.word	index@(.nv.constant0._Z11edge_detectPhS_ii)
        /*0070*/ 	.short	0x0380
        /*0072*/ 	.short	0x0018


	//----- nvinfo : EIATTR_SW_WAR
	.align		4
.L_19:
        /*0074*/ 	.byte	0x04, 0x36
        /*0076*/ 	.short	(.L_21 - .L_20)
.L_20:
        /*0078*/ 	.word	0x00000008
.L_21:


//--------------------- .nv.callgraph             --------------------------
	.section	.nv.callgraph,"",@"SHT_CUDA_CALLGRAPH"
	.align	4
	.sectionentsize	8
	.align		4
        /*0000*/ 	.word	0x00000000
	.align		4
        /*0004*/ 	.word	0xffffffff
	.align		4
        /*0008*/ 	.word	0x00000000
	.align		4
        /*000c*/ 	.word	0xfffffffe
	.align		4
        /*0010*/ 	.word	0x00000000
	.align		4
        /*0014*/ 	.word	0xfffffffd
	.align		4
        /*0018*/ 	.word	0x00000000
	.align		4
        /*001c*/ 	.word	0xfffffffc


//--------------------- .text._Z11edge_detectPhS_ii --------------------------
	.section	.text._Z11edge_detectPhS_ii,"ax",@progbits
	.align	128
        .global         _Z11edge_detectPhS_ii
        .type           _Z11edge_detectPhS_ii,@function
        .size           _Z11edge_detectPhS_ii,(.L_x_1 - _Z11edge_detectPhS_ii)
        .other          _Z11edge_detectPhS_ii,@"STO_CUDA_ENTRY STV_DEFAULT"
_Z11edge_detectPhS_ii:
.text._Z11edge_detectPhS_ii:
[----:B------:R-:W-:Y:S01]  /*0000*/  LDC R1, c[0x0][0x37c] ;  /* 0x0000df00ff017b82 */ /* 0x000fe20000000800 */
[----:B------:R-:W0:Y:S01]  /*0010*/  S2R R15, SR_CTAID.X ;  /* 0x00000000000f7919 */ /* 0x000e220000002500 */
[----:B------:R-:W0:Y:S01]  /*0020*/  LDCU UR4, c[0x0][0x360] ;  /* 0x00006c00ff0477ac */ /* 0x000e220008000800 */
[----:B------:R-:W0:Y:S01]  /*0030*/  S2R R0, SR_TID.X ;  /* 0x0000000000007919 */ /* 0x000e220000002100 */
[----:B------:R-:W1:Y:S01]  /*0040*/  LDCU UR5, c[0x0][0x364] ;  /* 0x00006c80ff0577ac */ /* 0x000e620008000800 */
[----:B------:R-:W1:Y:S01]  /*0050*/  S2R R2, SR_CTAID.Y ;  /* 0x0000000000027919 */ /* 0x000e620000002600 */
[----:B------:R-:W2:Y:S01]  /*0060*/  LDCU.64 UR8, c[0x0][0x390] ;  /* 0x00007200ff0877ac */ /* 0x000ea20008000a00 */
[----:B------:R-:W1:Y:S01]  /*0070*/  S2R R3, SR_TID.Y ;  /* 0x0000000000037919 */ /* 0x000e620000002200 */
[----:B0-----:R-:W-:Y:S01]  /*0080*/  IMAD R15, R15, UR4, R0 ;  /* 0x000000040f0f7c24 */ /* 0x001fe2000f8e0200 */
[----:B--2---:R-:W-:Y:S01]  /*0090*/  UIMAD UR4, UR8, UR9, URZ ;  /* 0x00000009080472a4 */ /* 0x004fe2000f8e02ff */
[----:B-1----:R-:W-:-:S04]  /*00a0*/  IMAD R0, R2, UR5, R3 ;  /* 0x0000000502007c24 */ /* 0x002fc8000f8e0203 */
[----:B------:R-:W-:-:S05]  /*00b0*/  IMAD R15, R0, UR8, R15 ;  /* 0x00000008000f7c24 */ /* 0x000fca000f8e020f */
[----:B------:R-:W-:-:S13]  /*00c0*/  ISETP.GE.AND P0, PT, R15, UR4, PT ;  /* 0x000000040f007c0c */ /* 0x000fda000bf06270 */
[----:B------:R-:W-:Y:S05]  /*00d0*/  @P0 EXIT ;  /* 0x000000000000094d */ /* 0x000fea0003800000 */
[----:B------:R-:W-:Y:S01]  /*00e0*/  VIADD R7, R15, -UR8 ;  /* 0x800000080f077c36 */ /* 0x000fe20008000000 */
[----:B------:R-:W0:Y:S03]  /*00f0*/  LDCU.64 UR6, c[0x0][0x358] ;  /* 0x00006b00ff0677ac */ /* 0x000e260008000a00 */
[C---:B------:R-:W-:Y:S01]  /*0100*/  VIADD R3, R7.reuse, 0xffffffff ;  /* 0xffffffff07037836 */ /* 0x040fe20000000000 */
[----:B------:R-:W-:Y:S01]  /*0110*/  ISETP.GE.AND P0, PT, R7, UR4, PT ;  /* 0x0000000407007c0c */ /* 0x000fe2000bf06270 */
[C---:B------:R-:W-:Y:S02]  /*0120*/  VIADD R25, R15.reuse, 0xffffffff ;  /* 0xffffffff0f197836 */ /* 0x040fe40000000000 */
[----:B------:R-:W-:Y:S01]  /*0130*/  VIADD R21, R15, 0x1 ;  /* 0x000000010f157836 */ /* 0x000fe20000000000 */
[----:B------:R-:W-:Y:S02]  /*0140*/  ISETP.GE.AND P1, PT, R3, UR4, PT ;  /* 0x0000000403007c0c */ /* 0x000fe4000bf26270 */
[C---:B------:R-:W-:Y:S01]  /*0150*/  ISETP.GE.AND P6, PT, R15.reuse, RZ, PT ;  /* 0x000000ff0f00720c */ /* 0x040fe20003fc6270 */
[----:B------:R-:W-:Y:S01]  /*0160*/  VIADD R17, R15, UR8 ;  /* 0x000000080f117c36 */ /* 0x000fe20008000000 */
[----:B------:R-:W-:Y:S01]  /*0170*/  ISETP.LT.OR P1, PT, R3, RZ, P1 ;  /* 0x000000ff0300720c */ /* 0x000fe20000f21670 */
[----:B------:R-:W-:Y:S01]  /*0180*/  IMAD.MOV.U32 R0, RZ, RZ, RZ ;  /* 0x000000ffff007224 */ /* 0x000fe200078e00ff */
[C---:B------:R-:W-:Y:S01]  /*0190*/  ISETP.LT.OR P0, PT, R7.reuse, RZ, P0 ;  /* 0x000000ff0700720c */ /* 0x040fe20000701670 */
[----:B------:R-:W-:Y:S01]  /*01a0*/  VIADD R23, R7, 0x1 ;  /* 0x0000000107177836 */ /* 0x000fe20000000000 */
[C---:B------:R-:W-:Y:S01]  /*01b0*/  ISETP.GE.AND P4, PT, R25.reuse, UR4, PT ;  /* 0x0000000419007c0c */ /* 0x040fe2000bf86270 */
[----:B------:R-:W-:Y:S01]  /*01c0*/  VIADD R19, R25, UR8 ;  /* 0x0000000819137c36 */ /* 0x000fe20008000000 */
[----:B------:R-:W-:Y:S01]  /*01d0*/  ISETP.GE.AND P3, PT, R21, UR4, PT ;  /* 0x0000000415007c0c */ /* 0x000fe2000bf66270 */
[----:B------:R-:W1:Y:S04]  /*01e0*/  LDCU.64 UR10, c[0x0][0x388] ;  /* 0x00007100ff0a77ac */ /* 0x000e680008000a00 */
[----:B------:R-:W2:Y:S08]  /*01f0*/  @P6 LDC.64 R12, c[0x0][0x380] ;  /* 0x0000e000ff0c6b82 */ /* 0x000eb00000000a00 */
[----:B------:R-:W3:Y:S08]  /*0200*/  @!P1 LDC.64 R4, c[0x0][0x380] ;  /* 0x0000e000ff049b82 */ /* 0x000ef00000000a00 */
[----:B------:R-:W4:Y:S01]  /*0210*/  @!P0 LDC.64 R8, c[0x0][0x380] ;  /* 0x0000e000ff088b82 */ /* 0x000f220000000a00 */
[----:B---3--:R-:W-:-:S05]  /*0220*/  @!P1 IADD3 R2, P2, PT, R3, R4, RZ ;  /* 0x0000000403029210 */ /* 0x008fca0007f5e0ff */
[----:B------:R-:W-:Y:S01]  /*0230*/  @!P1 IMAD.X R3, RZ, RZ, R5, P2 ;  /* 0x000000ffff039224 */ /* 0x000fe200010e0605 */
[----:B----4-:R-:W-:-:S04]  /*0240*/  @!P0 IADD3 R4, P2, PT, R7, R8, RZ ;  /* 0x0000000807048210 */ /* 0x010fc80007f5e0ff */
[----:B0-----:R-:W3:Y:S01]  /*0250*/  @!P1 LDG.E.U8 R2, desc[UR6][R2.64] ;  /* 0x0000000602029981 */ /* 0x001ee2000c1e1100 */
[----:B------:R-:W-:-:S05]  /*0260*/  @!P0 IMAD.X R5, RZ, RZ, R9, P2 ;  /* 0x000000ffff058224 */ /* 0x000fca00010e0609 */
[----:B------:R-:W4:Y:S01]  /*0270*/  @!P0 LDG.E.U8 R4, desc[UR6][R4.64] ;  /* 0x0000000604048981 */ /* 0x000f22000c1e1100 */
[----:B------:R-:W-:Y:S02]  /*0280*/  ISETP.GE.AND P5, PT, R23, UR4, PT ;  /* 0x0000000417007c0c */ /* 0x000fe4000bfa6270 */
[----:B------:R-:W-:Y:S02]  /*0290*/  ISETP.LT.OR P4, PT, R25, RZ, P4 ;  /* 0x000000ff1900720c */ /* 0x000fe40002781670 */
[----:B------:R-:W-:Y:S02]  /*02a0*/  ISETP.LT.OR P5, PT, R23, RZ, P5 ;  /* 0x000000ff1700720c */ /* 0x000fe40002fa1670 */
[----:B------:R-:W-:Y:S02]  /*02b0*/  ISETP.LT.OR P3, PT, R15, -0x1, P3 ;  /* 0xffffffff0f00780c */ /* 0x000fe40001f61670 */
[----:B------:R-:W-:Y:S02]  /*02c0*/  ISETP.GE.AND P2, PT, R19, UR4, PT ;  /* 0x0000000413007c0c */ /* 0x000fe4000bf46270 */
[----:B------:R-:W-:-:S02]  /*02d0*/  P2R R14, PR, RZ, 0x20 ;  /* 0x00000020ff0e7803 */ /* 0x000fc40000000000 */
[----:B------:R-:W-:-:S03]  /*02e0*/  ISETP.LT.OR P2, PT, R19, RZ, P2 ;  /* 0x000000ff1300720c */ /* 0x000fc60001741670 */
[----:B------:R-:W0:Y:S08]  /*02f0*/  @!P4 LDC.64 R10, c[0x0][0x380] ;  /* 0x0000e000ff0acb82 */ /* 0x000e300000000a00 */
[----:B------:R-:W5:Y:S01]  /*0300*/  @!P5 LDC.64 R6, c[0x0][0x380] ;  /* 0x0000e000ff06db82 */ /* 0x000f620000000a00 */
[----:B---3--:R-:W-:-:S05]  /*0310*/  @!P1 I2FP.F32.U32 R2, R2 ;  /* 0x0000000200029245 */ /* 0x008fca0000201000 */
[----:B------:R-:W-:Y:S01]  /*0320*/  @!P1 FADD R0, RZ, -R2 ;  /* 0x80000002ff009221 */ /* 0x000fe20000000000 */
[C---:B------:R-:W-:Y:S01]  /*0330*/  ISETP.GE.AND P1, PT, R17.reuse, UR4, PT ;  /* 0x0000000411007c0c */ /* 0x040fe2000bf26270 */
[----:B------:R-:W3:Y:S01]  /*0340*/  @!P3 LDC.64 R2, c[0x0][0x380] ;  /* 0x0000e000ff02bb82 */ /* 0x000ee20000000a00 */
[----:B----4-:R-:W-:Y:S02]  /*0350*/  @!P0 I2FP.F32.U32 R9, R4 ;  /* 0x0000000400098245 */ /* 0x010fe40000201000 */
[----:B------:R-:W-:-:S03]  /*0360*/  ISETP.LT.OR P1, PT, R17, RZ, P1 ;  /* 0x000000ff1100720c */ /* 0x000fc60000f21670 */
[----:B------:R-:W-:Y:S01]  /*0370*/  @!P0 FADD R0, R0, -R9 ;  /* 0x8000000900008221 */ /* 0x000fe20000000000 */
[----:B-----5:R-:W-:Y:S01]  /*0380*/  @!P5 IADD3 R6, P0, PT, R23, R6, RZ ;  /* 0x000000061706d210 */ /* 0x020fe20007f1e0ff */
[----:B------:R-:W4:Y:S04]  /*0390*/  @!P2 LDC.64 R4, c[0x0][0x380] ;  /* 0x0000e000ff04ab82 */ /* 0x000f280000000a00 */
[----:B------:R-:W-:Y:S01]  /*03a0*/  @!P5 IMAD.X R7, RZ, RZ, R7, P0 ;  /* 0x000000ffff07d224 */ /* 0x000fe200000e0607 */
[----:B0-----:R-:W-:-:S03]  /*03b0*/  @!P4 IADD3 R10, P0, PT, R25, R10, RZ ;  /* 0x0000000a190ac210 */ /* 0x001fc60007f1e0ff */
[----:B------:R-:W0:Y:S02]  /*03c0*/  @!P1 LDC.64 R8, c[0x0][0x380] ;  /* 0x0000e000ff089b82 */ /* 0x000e240000000a00 */
[----:B------:R-:W-:Y:S01]  /*03d0*/  @!P4 IMAD.X R11, RZ, RZ, R11, P0 ;  /* 0x000000ffff0bc224 */ /* 0x000fe200000e060b */
[----:B--2---:R-:W-:-:S04]  /*03e0*/  @P6 IADD3 R12, P0, PT, R15, R12, RZ ;  /* 0x0000000c0f0c6210 */ /* 0x004fc80007f1e0ff */
[----:B------:R-:W2:Y:S01]  /*03f0*/  @!P4 LDG.E.U8 R10, desc[UR6][R10.64] ;  /* 0x000000060a0ac981 */ /* 0x000ea2000c1e1100 */
[----:B------:R-:W-:Y:S01]  /*0400*/  @P6 IMAD.X R13, RZ, RZ, R13, P0 ;  /* 0x000000ffff0d6224 */ /* 0x000fe200000e060d */
[----:B---3--:R-:W-:-:S04]  /*0410*/  @!P3 IADD3 R2, P0, PT, R21, R2, RZ ;  /* 0x000000021502b210 */ /* 0x008fc80007f1e0ff */
[----:B------:R-:W3:Y:S01]  /*0420*/  @P6 LDG.E.U8 R12, desc[UR6][R12.64] ;  /* 0x000000060c0c6981 */ /* 0x000ee2000c1e1100 */
[----:B------:R-:W-:Y:S01]  /*0430*/  @!P3 IMAD.X R3, RZ, RZ, R3, P0 ;  /* 0x000000ffff03b224 */ /* 0x000fe200000e0603 */
[----:B----4-:R-:W-:-:S04]  /*0440*/  @!P2 IADD3 R4, P0, PT, R19, R4, RZ ;  /* 0x000000041304a210 */ /* 0x010fc80007f1e0ff */
[----:B------:R-:W4:Y:S01]  /*0450*/  @!P3 LDG.E.U8 R2, desc[UR6][R2.64] ;  /* 0x000000060202b981 */ /* 0x000f22000c1e1100 */
[----:B------:R-:W-:Y:S01]  /*0460*/  @!P2 IMAD.X R5, RZ, RZ, R5, P0 ;  /* 0x000000ffff05a224 */ /* 0x000fe200000e0605 */
[C---:B0-----:R-:W-:Y:S01]  /*0470*/  @!P1 IADD3 R8, P0, PT, R17.reuse, R8, RZ ;  /* 0x0000000811089210 */ /* 0x041fe20007f1e0ff */
[----:B------:R-:W-:-:S03]  /*0480*/  VIADD R17, R17, 0x1 ;  /* 0x0000000111117836 */ /* 0x000fc60000000000 */
[----:B------:R-:W5:Y:S01]  /*0490*/  @!P2 LDG.E.U8 R4, desc[UR6][R4.64] ;  /* 0x000000060404a981 */ /* 0x000f62000c1e1100 */
[----:B------:R-:W-:Y:S01]  /*04a0*/  @!P1 IMAD.X R9, RZ, RZ, R9, P0 ;  /* 0x000000ffff099224 */ /* 0x000fe200000e0609 */
[----:B------:R-:W-:-:S04]  /*04b0*/  ISETP.GE.AND P0, PT, R17, UR4, PT ;  /* 0x0000000411007c0c */ /* 0x000fc8000bf06270 */
[----:B------:R-:W-:Y:S01]  /*04c0*/  ISETP.LT.OR P0, PT, R17, RZ, P0 ;  /* 0x000000ff1100720c */ /* 0x000fe20000701670 */
[----:B------:R-:W3:-:S12]  /*04d0*/  @!P1 LDG.E.U8 R8, desc[UR6][R8.64] ;  /* 0x0000000608089981 */ /* 0x000ed8000c1e1100 */
[----:B------:R-:W0:Y:S02]  /*04e0*/  @!P0 LDC.64 R18, c[0x0][0x380] ;  /* 0x0000e000ff128b82 */ /* 0x000e240000000a00 */
[----:B0-----:R-:W-:-:S05]  /*04f0*/  @!P0 IADD3 R16, P5, PT, R17, R18, RZ ;  /* 0x0000001211108210 */ /* 0x001fca0007fbe0ff */
[----:B------:R-:W-:Y:S01]  /*0500*/  @!P0 IMAD.X R17, RZ, RZ, R19, P5 ;  /* 0x000000ffff118224 */ /* 0x000fe200028e0613 */
[----:B------:R-:W-:-:S04]  /*0510*/  ISETP.NE.AND P5, PT, R14, RZ, PT ;  /* 0x000000ff0e00720c */ /* 0x000fc80003fa5270 */
[----:B------:R-:W3:Y:S09]  /*0520*/  @!P0 LDG.E.U8 R16, desc[UR6][R16.64] ;  /* 0x0000000610108981 */ /* 0x000ef2000c1e1100 */
[----:B------:R4:W3:Y:S01]  /*0530*/  @!P5 LDG.E.U8 R6, desc[UR6][R6.64] ;  /* 0x000000060606d981 */ /* 0x0008e2000c1e1100 */
[----:B--2---:R-:W-:-:S02]  /*0540*/  @!P4 I2FP.F32.U32 R21, R10 ;  /* 0x0000000a0015c245 */ /* 0x004fc40000201000 */
[----:B----4-:R-:W-:Y:S02]  /*0550*/  @!P3 I2FP.F32.U32 R7, R2 ;  /* 0x000000020007b245 */ /* 0x010fe40000201000 */
[----:B-----5:R-:W-:Y:S02]  /*0560*/  @!P2 I2FP.F32.U32 R3, R4 ;  /* 0x000000040003a245 */ /* 0x020fe40000201000 */
[----:B---3--:R-:W-:Y:S02]  /*0570*/  @!P1 I2FP.F32.U32 R5, R8 ;  /* 0x0000000800059245 */ /* 0x008fe40000201000 */
[----:B------:R-:W-:-:S05]  /*0580*/  @!P5 I2FP.F32.U32 R19, R6 ;  /* 0x000000060013d245 */ /* 0x000fca0000201000 */
[----:B------:R-:W-:Y:S01]  /*0590*/  @!P5 FADD R0, R0, -R19 ;  /* 0x800000130000d221 */ /* 0x000fe20000000000 */
[----:B------:R-:W-:-:S03]  /*05a0*/  @P6 I2FP.F32.U32 R19, R12 ;  /* 0x0000000c00136245 */ /* 0x000fc60000201000 */
[----:B------:R-:W-:-:S04]  /*05b0*/  @!P4 FADD R0, R0, -R21 ;  /* 0x800000150000c221 */ /* 0x000fc80000000000 */
[----:B------:R-:W-:-:S04]  /*05c0*/  @P6 FFMA R0, R19, 8, R0 ;  /* 0x4100000013006823 */ /* 0x000fc80000000000 */
[----:B------:R-:W-:-:S04]  /*05d0*/  @!P3 FADD R0, R0, -R7 ;  /* 0x800000070000b221 */ /* 0x000fc80000000000 */
[----:B------:R-:W-:Y:S01]  /*05e0*/  @!P2 FADD R0, R0, -R3 ;  /* 0x800000030000a221 */ /* 0x000fe20000000000 */
[----:B------:R-:W-:-:S03]  /*05f0*/  @!P0 I2FP.F32.U32 R3, R16 ;  /* 0x0000001000038245 */ /* 0x000fc60000201000 */
[----:B------:R-:W-:-:S04]  /*0600*/  @!P1 FADD R0, R0, -R5 ;  /* 0x8000000500009221 */ /* 0x000fc80000000000 */
[----:B------:R-:W-:-:S05]  /*0610*/  @!P0 FADD R0, R0, -R3 ;  /* 0x8000000300008221 */ /* 0x000fca0000000000 */
[C---:B------:R-:W-:Y:S02]  /*0620*/  FSETP.GEU.AND P1, PT, R0.reuse, RZ, PT ;  /* 0x000000ff0000720b */ /* 0x040fe40003f2e000 */
[C---:B------:R-:W-:Y:S02]  /*0630*/  FSETP.GT.AND P0, PT, R0.reuse, 255, PT ;  /* 0x437f00000000780b */ /* 0x040fe40003f04000 */
[----:B------:R-:W-:-:S04]  /*0640*/  FSEL R0, R0, RZ, P1 ;  /* 0x000000ff00007208 */ /* 0x000fc80000800000 */
[----:B------:R-:W-:-:S04]  /*0650*/  FSEL R0, R0, 255, !P0 ;  /* 0x437f000000007808 */ /* 0x000fc80004000000 */
[----:B------:R-:W0:Y:S01]  /*0660*/  F2I.U32.TRUNC.NTZ R5, R0 ;  /* 0x0000000000057305 */ /* 0x000e22000020f000 */
[----:B-1----:R-:W-:-:S04]  /*0670*/  IADD3 R2, P0, PT, R15, UR10, RZ ;  /* 0x0000000a0f027c10 */ /* 0x002fc8000ff1e0ff */
[----:B------:R-:W-:-:S05]  /*0680*/  LEA.HI.X.SX32 R3, R15, UR11, 0x1, P0 ;  /* 0x0000000b0f037c11 */ /* 0x000fca00080f0eff */
[----:B0-----:R-:W-:Y:S01]  /*0690*/  STG.E.U8 desc[UR6][R2.64], R5 ;  /* 0x0000000502007986 */ /* 0x001fe2000c101106 */
[----:B------:R-:W-:Y:S05]  /*06a0*/  EXIT ;  /* 0x000000000000794d */ /* 0x000fea0003800000 */
.L_x_0:
[----:B------:R-:W-:-:S00]  /*06b0*/  BRA `(.L_x_0) ;  /* 0xfffffffc00fc7947 */ /* 0x000fc0000383ffff */
[----:B------:R-:W-:-:S00]  /*06c0*/  NOP ;  /* 0x0000000000007918 */ /* 0x000fc00000000000 */
        /* <DEDUP_REMOVED lines=11> */
.L_x_1:


//--------------------- .nv.shared.reserved.0     --------------------------
	.section	.nv.shared.reserved.0,"aw",@nobits
	.weak		__nv_reservedSMEM_offset_0_alias
	.size		__nv_reservedSMEM_offset_0_alias, 0, 64
	.other		__nv_reservedSMEM_offset_0_alias,@"STO_CUDA_RESERVED_SHARED STV_DEFAULT"
__nv_reservedSMEM_offset_0_alias:
	.zero		0
	.zero		64


//--------------------- .nv.constant0._Z11edge_detectPhS_ii --------------------------
	.section	.nv.constant0._Z11edge_detectPhS_ii,"a",@progbits
	.sectionflags	@""
	.align	4
.nv.constant0._Z11edge_detectPhS_ii:
	.zero		920


//--------------------- SYMBOLS --------------------------

	.type		.nv.reservedSmem.offset0,@object
	.size		.nv.reservedSmem.offset0,0x4
